	.headerflags	@"EF_CUDA_TEXMODE_UNIFIED EF_CUDA_64BIT_ADDRESS EF_CUDA_ACCELERATORS EF_CUDA_SM90 EF_CUDA_VIRTUAL_SM(EF_CUDA_SM90)"
	.elftype	@"ET_EXEC"


//--------------------- .nv.info                  --------------------------
	.section	.nv.info,"",@"SHT_CUDA_INFO"
	.align	4


	//----- nvinfo : EIATTR_REGCOUNT
	.align		4
        /*0000*/ 	.byte	0x04, 0x2f
        /*0002*/ 	.short	(.L_1 - .L_0)
	.align		4
.L_0:
        /*0004*/ 	.word	index@(triton_poi_fused_cat_constant_pad_nd_15)
        /*0008*/ 	.word	0x0000000d


	//----- nvinfo : EIATTR_MIN_STACK_SIZE
	.align		4
.L_1:
        /*000c*/ 	.byte	0x04, 0x12
        /*000e*/ 	.short	(.L_3 - .L_2)
	.align		4
.L_2:
        /*0010*/ 	.word	index@(triton_poi_fused_cat_constant_pad_nd_15)
        /*0014*/ 	.word	0x00000000


	//----- nvinfo : EIATTR_FRAME_SIZE
	.align		4
.L_3:
        /*0018*/ 	.byte	0x04, 0x11
        /*001a*/ 	.short	(.L_5 - .L_4)
	.align		4
.L_4:
        /*001c*/ 	.word	index@(triton_poi_fused_cat_constant_pad_nd_15)
        /*0020*/ 	.word	0x00000000


	//----- nvinfo : EIATTR_MIN_STACK_SIZE
	.align		4
.L_5:
        /*0024*/ 	.byte	0x04, 0x12
        /*0026*/ 	.short	(.L_7 - .L_6)
	.align		4
.L_6:
        /*0028*/ 	.word	index@(triton_poi_fused_cat_constant_pad_nd_15)
        /*002c*/ 	.word	0x00000000
.L_7:


//--------------------- .nv.info.triton_poi_fused_cat_constant_pad_nd_15 --------------------------
	.section	.nv.info.triton_poi_fused_cat_constant_pad_nd_15,"",@"SHT_CUDA_INFO"
	.sectionflags	@""
	.align	4


	//----- nvinfo : EIATTR_CUDA_API_VERSION
	.align		4
        /*0000*/ 	.byte	0x04, 0x37
        /*0002*/ 	.short	(.L_9 - .L_8)
.L_8:
        /*0004*/ 	.word	0x0000007c


	//----- nvinfo : EIATTR_KPARAM_INFO
	.align		4
.L_9:
        /*0008*/ 	.byte	0x04, 0x17
        /*000a*/ 	.short	(.L_11 - .L_10)
.L_10:
        /*000c*/ 	.word	0x00000000
        /*0010*/ 	.short	0x0003
        /*0012*/ 	.short	0x0018
        /*0014*/ 	.byte	0x00, 0xf0, 0x11, 0x00


	//----- nvinfo : EIATTR_KPARAM_INFO
	.align		4
.L_11:
        /*0018*/ 	.byte	0x04, 0x17
        /*001a*/ 	.short	(.L_13 - .L_12)
.L_12:
        /*001c*/ 	.word	0x00000000
        /*0020*/ 	.short	0x0002
        /*0022*/ 	.short	0x0010
        /*0024*/ 	.byte	0x00, 0xf4, 0x21, 0x00


	//----- nvinfo : EIATTR_KPARAM_INFO
	.align		4
.L_13:
        /*0028*/ 	.byte	0x04, 0x17
        /*002a*/ 	.short	(.L_15 - .L_14)
.L_14:
        /*002c*/ 	.word	0x00000000
        /*0030*/ 	.short	0x0001
        /*0032*/ 	.short	0x0008
        /*0034*/ 	.byte	0x00, 0xf4, 0x21, 0x00


	//----- nvinfo : EIATTR_KPARAM_INFO
	.align		4
.L_15:
        /*0038*/ 	.byte	0x04, 0x17
        /*003a*/ 	.short	(.L_17 - .L_16)
.L_16:
        /*003c*/ 	.word	0x00000000
        /*0040*/ 	.short	0x0000
        /*0042*/ 	.short	0x0000
        /*0044*/ 	.byte	0x00, 0xf4, 0x21, 0x00


	//----- nvinfo : EIATTR_SPARSE_MMA_MASK
	.align		4
.L_17:
        /*0048*/ 	.byte	0x03, 0x50
        /*004a*/ 	.short	0x0000


	//----- nvinfo : EIATTR_MAXREG_COUNT
	.align		4
        /*004c*/ 	.byte	0x03, 0x1b
        /*004e*/ 	.short	0x00ff


	//----- nvinfo : EIATTR_EXIT_INSTR_OFFSETS
	.align		4
        /*0050*/ 	.byte	0x04, 0x1c
        /*0052*/ 	.short	(.L_19 - .L_18)


	//   ....[0]....
.L_18:
        /*0054*/ 	.word	0x000002b0


	//   ....[1]....
        /*0058*/ 	.word	0x000002d0


	//----- nvinfo : EIATTR_REQNTID
	.align		4
.L_19:
        /*005c*/ 	.byte	0x04, 0x10
        /*005e*/ 	.short	(.L_21 - .L_20)
.L_20:
        /*0060*/ 	.word	0x00000080
        /*0064*/ 	.word	0x00000001
        /*0068*/ 	.word	0x00000001


	//----- nvinfo : EIATTR_CBANK_PARAM_SIZE
	.align		4
.L_21:
        /*006c*/ 	.byte	0x03, 0x19
        /*006e*/ 	.short	0x001c


	//----- nvinfo : EIATTR_PARAM_CBANK
	.align		4
        /*0070*/ 	.byte	0x04, 0x0a
        /*0072*/ 	.short	(.L_23 - .L_22)
	.align		4
.L_22:
        /*0074*/ 	.word	index@(.nv.constant0.triton_poi_fused_cat_constant_pad_nd_15)
        /*0078*/ 	.short	0x0210
        /*007a*/ 	.short	0x001c


	//----- nvinfo : EIATTR_SW_WAR
	.align		4
.L_23:
        /*007c*/ 	.byte	0x04, 0x36
        /*007e*/ 	.short	(.L_25 - .L_24)
.L_24:
        /*0080*/ 	.word	0x00000008
.L_25:


//--------------------- .nv.callgraph             --------------------------
	.section	.nv.callgraph,"",@"SHT_CUDA_CALLGRAPH"
	.align	4
	.sectionentsize	8
	.align		4
        /*0000*/ 	.word	0x00000000
	.align		4
        /*0004*/ 	.word	0xffffffff
	.align		4
        /*0008*/ 	.word	0x00000000
	.align		4
        /*000c*/ 	.word	0xfffffffe
	.align		4
        /*0010*/ 	.word	0x00000000
	.align		4
        /*0014*/ 	.word	0xfffffffd
	.align		4
        /*0018*/ 	.word	0x00000000
	.align		4
        /*001c*/ 	.word	0xfffffffc


//--------------------- .text.triton_poi_fused_cat_constant_pad_nd_15 --------------------------
	.section	.text.triton_poi_fused_cat_constant_pad_nd_15,"ax",@progbits
	.align	128
        .global         triton_poi_fused_cat_constant_pad_nd_15
        .type           triton_poi_fused_cat_constant_pad_nd_15,@function
        .size           triton_poi_fused_cat_constant_pad_nd_15,(.L_x_1 - triton_poi_fused_cat_constant_pad_nd_15)
        .other          triton_poi_fused_cat_constant_pad_nd_15,@"STO_CUDA_ENTRY STV_DEFAULT"
triton_poi_fused_cat_constant_pad_nd_15:
.text.triton_poi_fused_cat_constant_pad_nd_15:
[----:B------:R-:W0:Y:S02]  /*0000*/  LDC R1, c[0x0][0x28] ;  /* 0x00000a00ff017b82 */ /* 0x000e240000000800 */
[----:B------:R-:W1:Y:S01]  /*0010*/  S2R R0, SR_TID.X ;  /* 0x0000000000007919 */ /* 0x000e620000002100 */
[----:B------:R-:W-:Y:S01]  /*0020*/  ULDC.64 UR4, c[0x0][0x208] ;  /* 0x0000820000047ab9 */ /* 0x000fe20000000a00 */
[----:B------:R-:W2:Y:S01]  /*0030*/  S2R R3, SR_CTAID.X ;  /* 0x0000000000037919 */ /* 0x000ea20000002500 */
[----:B-1----:R-:W-:Y:S02]  /*0040*/  LOP3.LUT R0, R0, 0x7f, RZ, 0xc0, !PT ;  /* 0x0000007f00007812 */ /* 0x002fe400078ec0ff */
[----:B--2---:R-:W-:-:S03]  /*0050*/  SHF.R.S32.HI R7, RZ, 0x18, R3 ;  /* 0x00000018ff077819 */ /* 0x004fc60000011403 */
[----:B------:R-:W-:Y:S01]  /*0060*/  IMAD R0, R3, 0x80, R0 ;  /* 0x0000008003007824 */ /* 0x000fe200078e0200 */
[----:B------:R-:W-:-:S04]  /*0070*/  SGXT R7, R7, 0x1 ;  /* 0x000000010707781a */ /* 0x000fc80000000200 */
[CC--:B------:R-:W-:Y:S02]  /*0080*/  LEA.HI R6, R7.reuse, R0.reuse, RZ, 0x7 ;  /* 0x0000000007067211 */ /* 0x0c0fe400078f38ff */
[----:B------:R-:W-:Y:S02]  /*0090*/  LEA.HI R2, R7, R0, RZ, 0x8 ;  /* 0x0000000007027211 */ /* 0x000fe400078f40ff */
[----:B------:R-:W-:Y:S02]  /*00a0*/  SHF.R.S32.HI R5, RZ, 0x7, R6 ;  /* 0x00000007ff057819 */ /* 0x000fe40000011406 */
[----:B------:R-:W-:Y:S02]  /*00b0*/  SHF.R.S32.HI R9, RZ, 0x8, R2 ;  /* 0x00000008ff097819 */ /* 0x000fe40000011402 */
[----:B------:R-:W-:Y:S02]  /*00c0*/  LEA.HI R3, R6, R5, RZ, 0x1 ;  /* 0x0000000506037211 */ /* 0x000fe400078f08ff */
[----:B------:R-:W-:-:S02]  /*00d0*/  LEA.HI R2, R2, R9, RZ, 0x1 ;  /* 0x0000000902027211 */ /* 0x000fc400078f08ff */
[----:B------:R-:W-:Y:S02]  /*00e0*/  LOP3.LUT R4, R3, 0xfffffffe, RZ, 0xc0, !PT ;  /* 0xfffffffe03047812 */ /* 0x000fe400078ec0ff */
[----:B------:R-:W-:Y:S02]  /*00f0*/  LOP3.LUT R10, R2, 0xfffffffe, RZ, 0xc0, !PT ;  /* 0xfffffffe020a7812 */ /* 0x000fe400078ec0ff */
[----:B------:R-:W1:Y:S01]  /*0100*/  LDC.64 R2, c[0x0][0x210] ;  /* 0x00008400ff027b82 */ /* 0x000e620000000a00 */
[----:B------:R-:W-:Y:S01]  /*0110*/  IMAD.IADD R8, R5, 0x1, -R4 ;  /* 0x0000000105087824 */ /* 0x000fe200078e0a04 */
[----:B------:R-:W-:Y:S01]  /*0120*/  LEA.HI R7, R7, R0, RZ, 0x9 ;  /* 0x0000000007077211 */ /* 0x000fe200078f48ff */
[----:B------:R-:W-:-:S05]  /*0130*/  IMAD.MOV R10, RZ, RZ, -R10 ;  /* 0x000000ffff0a7224 */ /* 0x000fca00078e0a0a */
[----:B------:R-:W2:Y:S01]  /*0140*/  LDC.64 R4, c[0x0][0x218] ;  /* 0x00008600ff047b82 */ /* 0x000ea20000000a00 */
[----:B------:R-:W-:Y:S01]  /*0150*/  VIADDMNMX R8, R9, R10, R8, !PT ;  /* 0x0000000a09087246 */ /* 0x000fe20007800108 */
[----:B------:R-:W-:Y:S01]  /*0160*/  IMAD.MOV.U32 R10, RZ, RZ, RZ ;  /* 0x000000ffff0a7224 */ /* 0x000fe200078e00ff */
[----:B------:R-:W-:Y:S02]  /*0170*/  LOP3.LUT R9, R6, 0xffffff80, RZ, 0xc0, !PT ;  /* 0xffffff8006097812 */ /* 0x000fe400078ec0ff */
[----:B------:R-:W-:Y:S01]  /*0180*/  ISETP.GE.AND P1, PT, R8, 0x1, PT ;  /* 0x000000010800780c */ /* 0x000fe20003f26270 */
[----:B------:R-:W-:Y:S01]  /*0190*/  IMAD.MOV.U32 R8, RZ, RZ, RZ ;  /* 0x000000ffff087224 */ /* 0x000fe200078e00ff */
[----:B------:R-:W-:Y:S01]  /*01a0*/  SHF.R.S32.HI R6, RZ, 0x9, R7 ;  /* 0x00000009ff067819 */ /* 0x000fe20000011407 */
[C---:B------:R-:W-:Y:S01]  /*01b0*/  IMAD.IADD R9, R0.reuse, 0x1, -R9 ;  /* 0x0000000100097824 */ /* 0x040fe200078e0a09 */
[----:B------:R-:W-:-:S03]  /*01c0*/  ISETP.LT.AND P0, PT, R0, 0x800, !P1 ;  /* 0x000008000000780c */ /* 0x000fc60004f01270 */
[----:B------:R-:W-:Y:S01]  /*01d0*/  IMAD R7, R6, 0x40, R9 ;  /* 0x0000004006077824 */ /* 0x000fe200078e0209 */
[C---:B------:R-:W-:Y:S02]  /*01e0*/  ISETP.LT.AND P2, PT, R9.reuse, 0x40, P0 ;  /* 0x000000400900780c */ /* 0x040fe40000741270 */
[----:B------:R-:W-:Y:S01]  /*01f0*/  ISETP.GT.AND P0, PT, R9, 0x3f, P0 ;  /* 0x0000003f0900780c */ /* 0x000fe20000704270 */
[----:B-1----:R-:W-:-:S04]  /*0200*/  IMAD.WIDE R2, R7, 0x4, R2 ;  /* 0x0000000407027825 */ /* 0x002fc800078e0202 */
[----:B--2---:R-:W-:-:S06]  /*0210*/  IMAD.WIDE R4, R7, 0x4, R4 ;  /* 0x0000000407047825 */ /* 0x004fcc00078e0204 */
[----:B------:R-:W2:Y:S01]  /*0220*/  @P2 LDG.E.EL R8, desc[UR4][R2.64] ;  /* 0x0000000402082981 */ /* 0x000ea2000c2e1900 */
[----:B------:R-:W1:Y:S03]  /*0230*/  LDC.64 R6, c[0x0][0x220] ;  /* 0x00008800ff067b82 */ /* 0x000e660000000a00 */
[----:B------:R-:W3:Y:S01]  /*0240*/  @P0 LDG.E.EL R10, desc[UR4][R4.64+-0x100] ;  /* 0xffff0004040a0981 */ /* 0x000ee2000c2e1900 */
[----:B------:R-:W-:Y:S02]  /*0250*/  ISETP.GE.AND P3, PT, R9, 0x40, PT ;  /* 0x000000400900780c */ /* 0x000fe40003f66270 */
[C---:B------:R-:W-:Y:S01]  /*0260*/  ISETP.GE.AND P4, PT, R0.reuse, 0x800, PT ;  /* 0x000008000000780c */ /* 0x040fe20003f86270 */
[----:B-1----:R-:W-:Y:S01]  /*0270*/  IMAD.WIDE R6, R0, 0x4, R6 ;  /* 0x0000000400067825 */ /* 0x002fe200078e0206 */
[----:B--2---:R-:W-:-:S09]  /*0280*/  SEL R8, R8, RZ, P2 ;  /* 0x000000ff08087207 */ /* 0x004fd20001000000 */
[----:B---3--:R-:W-:-:S04]  /*0290*/  @P3 SEL R8, R10, RZ, P0 ;  /* 0x000000ff0a083207 */ /* 0x008fc80000000000 */
[----:B------:R-:W-:Y:S01]  /*02a0*/  SEL R9, R8, RZ, !P1 ;  /* 0x000000ff08097207 */ /* 0x000fe20004800000 */
[----:B------:R-:W-:Y:S06]  /*02b0*/  @P4 EXIT ;  /* 0x000000000000494d */ /* 0x000fec0003800000 */
[----:B------:R-:W-:Y:S01]  /*02c0*/  STG.E desc[UR4][R6.64], R9 ;  /* 0x0000000906007986 */ /* 0x000fe2000c101904 */
[----:B------:R-:W-:Y:S05]  /*02d0*/  EXIT ;  /* 0x000000000000794d */ /* 0x000fea0003800000 */
.L_x_0:
[----:B------:R-:W-:-:S00]  /*02e0*/  BRA `(.L_x_0) ;  /* 0xfffffffc00fc7947 */ /* 0x000fc0000383ffff */
[----:B------:R-:W-:-:S00]  /*02f0*/  NOP ;  /* 0x0000000000007918 */ /* 0x000fc00000000000 */
        /* <DEDUP_REMOVED lines=8> */
.L_x_1:


//--------------------- .nv.constant0.triton_poi_fused_cat_constant_pad_nd_15 --------------------------
	.section	.nv.constant0.triton_poi_fused_cat_constant_pad_nd_15,"a",@progbits
	.sectionflags	@""
	.align	4
.nv.constant0.triton_poi_fused_cat_constant_pad_nd_15:
	.zero		556
